//
// Generated by NVIDIA NVVM Compiler
//
// Compiler Build ID: CL-36424714
// Cuda compilation tools, release 13.0, V13.0.88
// Based on NVVM 20.0.0
//

.version 9.0
.target sm_100
.address_size 64

	// .globl	_Z18verifySudokuKernelPKiPb

.visible .entry _Z18verifySudokuKernelPKiPb(
	.param .u64 .ptr .align 1 _Z18verifySudokuKernelPKiPb_param_0,
	.param .u64 .ptr .align 1 _Z18verifySudokuKernelPKiPb_param_1
)
{
	.local .align 1 .b8 	__local_depot0[9];
	.reg .b64 	%SP;
	.reg .b64 	%SPL;
	.reg .pred 	%p<56>;
	.reg .b16 	%rs<65>;
	.reg .b32 	%r<35>;
	.reg .b64 	%rd<75>;

	mov.u64 	%SPL, __local_depot0;
	ld.param.u64 	%rd31, [_Z18verifySudokuKernelPKiPb_param_0];
	ld.param.u64 	%rd32, [_Z18verifySudokuKernelPKiPb_param_1];
	cvta.to.global.u64 	%rd1, %rd31;
	cvta.to.global.u64 	%rd2, %rd32;
	add.u64 	%rd3, %SPL, 0;
	mov.u32 	%r1, %tid.x;
	setp.gt.u32 	%p1, %r1, 8;
	@%p1 bra 	$L__BB0_83;
	mov.b16 	%rs1, 0;
	st.local.u8 	[%rd3], %rs1;
	st.local.u8 	[%rd3+1], %rs1;
	st.local.u8 	[%rd3+2], %rs1;
	st.local.u8 	[%rd3+3], %rs1;
	st.local.u8 	[%rd3+4], %rs1;
	st.local.u8 	[%rd3+5], %rs1;
	st.local.u8 	[%rd3+6], %rs1;
	st.local.u8 	[%rd3+7], %rs1;
	st.local.u8 	[%rd3+8], %rs1;
	mul.lo.s32 	%r29, %r1, 9;
	mul.wide.u32 	%rd34, %r29, 4;
	add.s64 	%rd4, %rd1, %rd34;
	ld.global.u32 	%r2, [%rd4];
	setp.eq.s32 	%p2, %r2, 0;
	@%p2 bra 	$L__BB0_5;
	cvt.s64.s32 	%rd35, %r2;
	add.s64 	%rd5, %rd3, %rd35;
	ld.local.u8 	%rs2, [%rd5+-1];
	setp.eq.s16 	%p3, %rs2, 0;
	@%p3 bra 	$L__BB0_4;
$L__BB0_3:
	cvt.u64.u32 	%rd45, %r1;
	add.s64 	%rd46, %rd2, %rd45;
	mov.b16 	%rs19, 0;
	st.global.u8 	[%rd46], %rs19;
	bra.uni 	$L__BB0_83;
$L__BB0_4:
	mov.b16 	%rs3, 1;
	st.local.u8 	[%rd5+-1], %rs3;
$L__BB0_5:
	ld.global.u32 	%r3, [%rd4+4];
	setp.eq.s32 	%p4, %r3, 0;
	@%p4 bra 	$L__BB0_8;
	cvt.s64.s32 	%rd36, %r3;
	add.s64 	%rd6, %rd3, %rd36;
	ld.local.u8 	%rs4, [%rd6+-1];
	setp.ne.s16 	%p5, %rs4, 0;
	@%p5 bra 	$L__BB0_3;
	mov.b16 	%rs5, 1;
	st.local.u8 	[%rd6+-1], %rs5;
$L__BB0_8:
	ld.global.u32 	%r4, [%rd4+8];
	setp.eq.s32 	%p6, %r4, 0;
	@%p6 bra 	$L__BB0_11;
	cvt.s64.s32 	%rd37, %r4;
	add.s64 	%rd7, %rd3, %rd37;
	ld.local.u8 	%rs6, [%rd7+-1];
	setp.ne.s16 	%p7, %rs6, 0;
	@%p7 bra 	$L__BB0_3;
	mov.b16 	%rs7, 1;
	st.local.u8 	[%rd7+-1], %rs7;
$L__BB0_11:
	ld.global.u32 	%r5, [%rd4+12];
	setp.eq.s32 	%p8, %r5, 0;
	@%p8 bra 	$L__BB0_14;
	cvt.s64.s32 	%rd38, %r5;
	add.s64 	%rd8, %rd3, %rd38;
	ld.local.u8 	%rs8, [%rd8+-1];
	setp.ne.s16 	%p9, %rs8, 0;
	@%p9 bra 	$L__BB0_3;
	mov.b16 	%rs9, 1;
	st.local.u8 	[%rd8+-1], %rs9;
$L__BB0_14:
	ld.global.u32 	%r6, [%rd4+16];
	setp.eq.s32 	%p10, %r6, 0;
	@%p10 bra 	$L__BB0_17;
	cvt.s64.s32 	%rd39, %r6;
	add.s64 	%rd9, %rd3, %rd39;
	ld.local.u8 	%rs10, [%rd9+-1];
	setp.ne.s16 	%p11, %rs10, 0;
	@%p11 bra 	$L__BB0_3;
	mov.b16 	%rs11, 1;
	st.local.u8 	[%rd9+-1], %rs11;
$L__BB0_17:
	ld.global.u32 	%r7, [%rd4+20];
	setp.eq.s32 	%p12, %r7, 0;
	@%p12 bra 	$L__BB0_20;
	cvt.s64.s32 	%rd40, %r7;
	add.s64 	%rd10, %rd3, %rd40;
	ld.local.u8 	%rs12, [%rd10+-1];
	setp.ne.s16 	%p13, %rs12, 0;
	@%p13 bra 	$L__BB0_3;
	mov.b16 	%rs13, 1;
	st.local.u8 	[%rd10+-1], %rs13;
$L__BB0_20:
	ld.global.u32 	%r8, [%rd4+24];
	setp.eq.s32 	%p14, %r8, 0;
	@%p14 bra 	$L__BB0_23;
	cvt.s64.s32 	%rd41, %r8;
	add.s64 	%rd11, %rd3, %rd41;
	ld.local.u8 	%rs14, [%rd11+-1];
	setp.ne.s16 	%p15, %rs14, 0;
	@%p15 bra 	$L__BB0_3;
	mov.b16 	%rs15, 1;
	st.local.u8 	[%rd11+-1], %rs15;
$L__BB0_23:
	ld.global.u32 	%r9, [%rd4+28];
	setp.eq.s32 	%p16, %r9, 0;
	@%p16 bra 	$L__BB0_26;
	cvt.s64.s32 	%rd42, %r9;
	add.s64 	%rd12, %rd3, %rd42;
	ld.local.u8 	%rs16, [%rd12+-1];
	setp.ne.s16 	%p17, %rs16, 0;
	@%p17 bra 	$L__BB0_3;
	mov.b16 	%rs17, 1;
	st.local.u8 	[%rd12+-1], %rs17;
$L__BB0_26:
	ld.global.u32 	%r10, [%rd4+32];
	setp.eq.s32 	%p18, %r10, 0;
	@%p18 bra 	$L__BB0_28;
	cvt.s64.s32 	%rd43, %r10;
	add.s64 	%rd44, %rd3, %rd43;
	ld.local.u8 	%rs18, [%rd44+-1];
	setp.ne.s16 	%p19, %rs18, 0;
	@%p19 bra 	$L__BB0_3;
$L__BB0_28:
	mov.b16 	%rs20, 0;
	st.local.u8 	[%rd3], %rs20;
	st.local.u8 	[%rd3+1], %rs20;
	st.local.u8 	[%rd3+2], %rs20;
	st.local.u8 	[%rd3+3], %rs20;
	st.local.u8 	[%rd3+4], %rs20;
	st.local.u8 	[%rd3+5], %rs20;
	st.local.u8 	[%rd3+6], %rs20;
	st.local.u8 	[%rd3+7], %rs20;
	st.local.u8 	[%rd3+8], %rs20;
	mul.wide.u32 	%rd47, %r1, 4;
	add.s64 	%rd13, %rd1, %rd47;
	ld.global.u32 	%r11, [%rd13];
	setp.eq.s32 	%p20, %r11, 0;
	@%p20 bra 	$L__BB0_32;
	cvt.s64.s32 	%rd48, %r11;
	add.s64 	%rd14, %rd3, %rd48;
	ld.local.u8 	%rs21, [%rd14+-1];
	setp.eq.s16 	%p21, %rs21, 0;
	@%p21 bra 	$L__BB0_31;
$L__BB0_30:
	cvt.u64.u32 	%rd58, %r1;
	add.s64 	%rd59, %rd2, %rd58;
	mov.b16 	%rs38, 0;
	st.global.u8 	[%rd59], %rs38;
	bra.uni 	$L__BB0_83;
$L__BB0_31:
	mov.b16 	%rs22, 1;
	st.local.u8 	[%rd14+-1], %rs22;
$L__BB0_32:
	ld.global.u32 	%r12, [%rd13+36];
	setp.eq.s32 	%p22, %r12, 0;
	@%p22 bra 	$L__BB0_35;
	cvt.s64.s32 	%rd49, %r12;
	add.s64 	%rd15, %rd3, %rd49;
	ld.local.u8 	%rs23, [%rd15+-1];
	setp.ne.s16 	%p23, %rs23, 0;
	@%p23 bra 	$L__BB0_30;
	mov.b16 	%rs24, 1;
	st.local.u8 	[%rd15+-1], %rs24;
$L__BB0_35:
	ld.global.u32 	%r13, [%rd13+72];
	setp.eq.s32 	%p24, %r13, 0;
	@%p24 bra 	$L__BB0_38;
	cvt.s64.s32 	%rd50, %r13;
	add.s64 	%rd16, %rd3, %rd50;
	ld.local.u8 	%rs25, [%rd16+-1];
	setp.ne.s16 	%p25, %rs25, 0;
	@%p25 bra 	$L__BB0_30;
	mov.b16 	%rs26, 1;
	st.local.u8 	[%rd16+-1], %rs26;
$L__BB0_38:
	ld.global.u32 	%r14, [%rd13+108];
	setp.eq.s32 	%p26, %r14, 0;
	@%p26 bra 	$L__BB0_41;
	cvt.s64.s32 	%rd51, %r14;
	add.s64 	%rd17, %rd3, %rd51;
	ld.local.u8 	%rs27, [%rd17+-1];
	setp.ne.s16 	%p27, %rs27, 0;
	@%p27 bra 	$L__BB0_30;
	mov.b16 	%rs28, 1;
	st.local.u8 	[%rd17+-1], %rs28;
$L__BB0_41:
	ld.global.u32 	%r15, [%rd13+144];
	setp.eq.s32 	%p28, %r15, 0;
	@%p28 bra 	$L__BB0_44;
	cvt.s64.s32 	%rd52, %r15;
	add.s64 	%rd18, %rd3, %rd52;
	ld.local.u8 	%rs29, [%rd18+-1];
	setp.ne.s16 	%p29, %rs29, 0;
	@%p29 bra 	$L__BB0_30;
	mov.b16 	%rs30, 1;
	st.local.u8 	[%rd18+-1], %rs30;
$L__BB0_44:
	ld.global.u32 	%r16, [%rd13+180];
	setp.eq.s32 	%p30, %r16, 0;
	@%p30 bra 	$L__BB0_47;
	cvt.s64.s32 	%rd53, %r16;
	add.s64 	%rd19, %rd3, %rd53;
	ld.local.u8 	%rs31, [%rd19+-1];
	setp.ne.s16 	%p31, %rs31, 0;
	@%p31 bra 	$L__BB0_30;
	mov.b16 	%rs32, 1;
	st.local.u8 	[%rd19+-1], %rs32;
$L__BB0_47:
	ld.global.u32 	%r17, [%rd13+216];
	setp.eq.s32 	%p32, %r17, 0;
	@%p32 bra 	$L__BB0_50;
	cvt.s64.s32 	%rd54, %r17;
	add.s64 	%rd20, %rd3, %rd54;
	ld.local.u8 	%rs33, [%rd20+-1];
	setp.ne.s16 	%p33, %rs33, 0;
	@%p33 bra 	$L__BB0_30;
	mov.b16 	%rs34, 1;
	st.local.u8 	[%rd20+-1], %rs34;
$L__BB0_50:
	ld.global.u32 	%r18, [%rd13+252];
	setp.eq.s32 	%p34, %r18, 0;
	@%p34 bra 	$L__BB0_53;
	cvt.s64.s32 	%rd55, %r18;
	add.s64 	%rd21, %rd3, %rd55;
	ld.local.u8 	%rs35, [%rd21+-1];
	setp.ne.s16 	%p35, %rs35, 0;
	@%p35 bra 	$L__BB0_30;
	mov.b16 	%rs36, 1;
	st.local.u8 	[%rd21+-1], %rs36;
$L__BB0_53:
	ld.global.u32 	%r19, [%rd13+288];
	setp.eq.s32 	%p36, %r19, 0;
	@%p36 bra 	$L__BB0_55;
	cvt.s64.s32 	%rd56, %r19;
	add.s64 	%rd57, %rd3, %rd56;
	ld.local.u8 	%rs37, [%rd57+-1];
	setp.ne.s16 	%p37, %rs37, 0;
	@%p37 bra 	$L__BB0_30;
$L__BB0_55:
	cvt.u16.u32 	%rs39, %r1;
	mul.lo.s16 	%rs40, %rs39, 171;
	shr.u16 	%rs41, %rs40, 9;
	mul.lo.s16 	%rs42, %rs41, 3;
	sub.s16 	%rs43, %rs39, %rs42;
	cvt.u32.u16 	%r30, %rs43;
	and.b32  	%r31, %r30, 255;
	sub.s32 	%r32, %r1, %r31;
	and.b16  	%rs44, %rs43, 255;
	mul.wide.u16 	%r33, %rs44, 3;
	mov.b16 	%rs45, 0;
	st.local.u8 	[%rd3], %rs45;
	st.local.u8 	[%rd3+1], %rs45;
	st.local.u8 	[%rd3+2], %rs45;
	st.local.u8 	[%rd3+3], %rs45;
	st.local.u8 	[%rd3+4], %rs45;
	st.local.u8 	[%rd3+5], %rs45;
	st.local.u8 	[%rd3+6], %rs45;
	st.local.u8 	[%rd3+7], %rs45;
	st.local.u8 	[%rd3+8], %rs45;
	mad.lo.s32 	%r34, %r32, 9, %r33;
	mul.wide.u32 	%rd60, %r34, 4;
	add.s64 	%rd22, %rd1, %rd60;
	ld.global.u32 	%r20, [%rd22];
	setp.eq.s32 	%p38, %r20, 0;
	@%p38 bra 	$L__BB0_59;
	cvt.s64.s32 	%rd61, %r20;
	add.s64 	%rd23, %rd3, %rd61;
	ld.local.u8 	%rs46, [%rd23+-1];
	setp.eq.s16 	%p39, %rs46, 0;
	@%p39 bra 	$L__BB0_58;
$L__BB0_57:
	cvt.u64.u32 	%rd71, %r1;
	add.s64 	%rd72, %rd2, %rd71;
	mov.b16 	%rs63, 0;
	st.global.u8 	[%rd72], %rs63;
	bra.uni 	$L__BB0_83;
$L__BB0_58:
	mov.b16 	%rs47, 1;
	st.local.u8 	[%rd23+-1], %rs47;
$L__BB0_59:
	ld.global.u32 	%r21, [%rd22+4];
	setp.eq.s32 	%p40, %r21, 0;
	@%p40 bra 	$L__BB0_62;
	cvt.s64.s32 	%rd62, %r21;
	add.s64 	%rd24, %rd3, %rd62;
	ld.local.u8 	%rs48, [%rd24+-1];
	setp.ne.s16 	%p41, %rs48, 0;
	@%p41 bra 	$L__BB0_57;
	mov.b16 	%rs49, 1;
	st.local.u8 	[%rd24+-1], %rs49;
$L__BB0_62:
	ld.global.u32 	%r22, [%rd22+8];
	setp.eq.s32 	%p42, %r22, 0;
	@%p42 bra 	$L__BB0_65;
	cvt.s64.s32 	%rd63, %r22;
	add.s64 	%rd25, %rd3, %rd63;
	ld.local.u8 	%rs50, [%rd25+-1];
	setp.ne.s16 	%p43, %rs50, 0;
	@%p43 bra 	$L__BB0_57;
	mov.b16 	%rs51, 1;
	st.local.u8 	[%rd25+-1], %rs51;
$L__BB0_65:
	ld.global.u32 	%r23, [%rd22+36];
	setp.eq.s32 	%p44, %r23, 0;
	@%p44 bra 	$L__BB0_68;
	cvt.s64.s32 	%rd64, %r23;
	add.s64 	%rd26, %rd3, %rd64;
	ld.local.u8 	%rs52, [%rd26+-1];
	setp.ne.s16 	%p45, %rs52, 0;
	@%p45 bra 	$L__BB0_57;
	mov.b16 	%rs53, 1;
	st.local.u8 	[%rd26+-1], %rs53;
$L__BB0_68:
	ld.global.u32 	%r24, [%rd22+40];
	setp.eq.s32 	%p46, %r24, 0;
	@%p46 bra 	$L__BB0_71;
	cvt.s64.s32 	%rd65, %r24;
	add.s64 	%rd27, %rd3, %rd65;
	ld.local.u8 	%rs54, [%rd27+-1];
	setp.ne.s16 	%p47, %rs54, 0;
	@%p47 bra 	$L__BB0_57;
	mov.b16 	%rs55, 1;
	st.local.u8 	[%rd27+-1], %rs55;
$L__BB0_71:
	ld.global.u32 	%r25, [%rd22+44];
	setp.eq.s32 	%p48, %r25, 0;
	@%p48 bra 	$L__BB0_74;
	cvt.s64.s32 	%rd66, %r25;
	add.s64 	%rd28, %rd3, %rd66;
	ld.local.u8 	%rs56, [%rd28+-1];
	setp.ne.s16 	%p49, %rs56, 0;
	@%p49 bra 	$L__BB0_57;
	mov.b16 	%rs57, 1;
	st.local.u8 	[%rd28+-1], %rs57;
$L__BB0_74:
	ld.global.u32 	%r26, [%rd22+72];
	setp.eq.s32 	%p50, %r26, 0;
	@%p50 bra 	$L__BB0_77;
	cvt.s64.s32 	%rd67, %r26;
	add.s64 	%rd29, %rd3, %rd67;
	ld.local.u8 	%rs58, [%rd29+-1];
	setp.ne.s16 	%p51, %rs58, 0;
	@%p51 bra 	$L__BB0_57;
	mov.b16 	%rs59, 1;
	st.local.u8 	[%rd29+-1], %rs59;
$L__BB0_77:
	ld.global.u32 	%r27, [%rd22+76];
	setp.eq.s32 	%p52, %r27, 0;
	@%p52 bra 	$L__BB0_80;
	cvt.s64.s32 	%rd68, %r27;
	add.s64 	%rd30, %rd3, %rd68;
	ld.local.u8 	%rs60, [%rd30+-1];
	setp.ne.s16 	%p53, %rs60, 0;
	@%p53 bra 	$L__BB0_57;
	mov.b16 	%rs61, 1;
	st.local.u8 	[%rd30+-1], %rs61;
$L__BB0_80:
	ld.global.u32 	%r28, [%rd22+80];
	setp.eq.s32 	%p54, %r28, 0;
	@%p54 bra 	$L__BB0_82;
	cvt.s64.s32 	%rd69, %r28;
	add.s64 	%rd70, %rd3, %rd69;
	ld.local.u8 	%rs62, [%rd70+-1];
	setp.ne.s16 	%p55, %rs62, 0;
	@%p55 bra 	$L__BB0_57;
$L__BB0_82:
	cvt.u64.u32 	%rd73, %r1;
	add.s64 	%rd74, %rd2, %rd73;
	mov.b16 	%rs64, 1;
	st.global.u8 	[%rd74], %rs64;
$L__BB0_83:
	ret;

}


// ===== COMPILED SASS (sm_100) =====

	.target	sm_100

	.elftype	@"ET_EXEC"


//--------------------- .note.nv.tkinfo           --------------------------
	.section	.note.nv.tkinfo,"",@"SHT_NOTE"
	.sectionflags	@"SHF_NOTE_NV_TKINFO"
	.tkinfo
        /*0018*/ 	.word	0x00000002
        /*0030*/ 	.string	""
        /*0030*/ 	.string	"ptxas"
        /*0030*/ 	.string	"Cuda compilation tools, release 13.0, V13.0.88"
        /*0030*/ 	.string	"Build cuda_13.0.r13.0/compiler.36424714_0"
        /*0030*/ 	.string	"-arch sm_100 -m 64 "



//--------------------- .note.nv.cuinfo           --------------------------
	.section	.note.nv.cuinfo,"",@"SHT_NOTE"
	.sectionflags	@"SHF_NOTE_NV_CUINFO"
        /*0018*/ 	.short	0x0002
        /*001a*/ 	.short	0x0064
        /*001c*/ 	.short	0x0082
	.zero		2


//--------------------- .nv.info                  --------------------------
	.section	.nv.info,"",@"SHT_CUDA_INFO"
	.align	4


	//----- nvinfo : EIATTR_REGCOUNT
	.align		4
        /*0000*/ 	.byte	0x04, 0x2f
        /*0002*/ 	.short	(.L_1 - .L_0)
	.align		4
.L_0:
        /*0004*/ 	.word	index@(_Z18verifySudokuKernelPKiPb)
        /*0008*/ 	.word	0x0000000a


	//----- nvinfo : EIATTR_FRAME_SIZE
	.align		4
.L_1:
        /*000c*/ 	.byte	0x04, 0x11
        /*000e*/ 	.short	(.L_3 - .L_2)
	.align		4
.L_2:
        /*0010*/ 	.word	index@(_Z18verifySudokuKernelPKiPb)
        /*0014*/ 	.word	0x00000010


	//----- nvinfo : EIATTR_MIN_STACK_SIZE
	.align		4
.L_3:
        /*0018*/ 	.byte	0x04, 0x12
        /*001a*/ 	.short	(.L_5 - .L_4)
	.align		4
.L_4:
        /*001c*/ 	.word	index@(_Z18verifySudokuKernelPKiPb)
        /*0020*/ 	.word	0x00000010
.L_5:


//--------------------- .nv.compat                --------------------------
	.section	.nv.compat,"",@"SHT_CUDA_COMPAT_INFO"
	.align	4
        /*0000*/ 	.byte	0x02, 0x09, 0x00, 0x00, 0x02, 0x02, 0x01, 0x00, 0x02, 0x05, 0x05, 0x00, 0x03, 0x07, 0x01, 0x01
        /*0010*/ 	.byte	0x02, 0x03, 0x00, 0x00, 0x02, 0x06, 0x01, 0x00, 0x04, 0x0b, 0x08, 0x00, 0x09, 0x00, 0x00, 0x00
        /*0020*/ 	.byte	0x00, 0x00, 0x00, 0x00


//--------------------- .nv.info._Z18verifySudokuKernelPKiPb --------------------------
	.section	.nv.info._Z18verifySudokuKernelPKiPb,"",@"SHT_CUDA_INFO"
	.sectionflags	@""
	.align	4


	//----- nvinfo : EIATTR_CUDA_API_VERSION
	.align		4
        /*0000*/ 	.byte	0x04, 0x37
        /*0002*/ 	.short	(.L_7 - .L_6)
.L_6:
        /*0004*/ 	.word	0x00000082


	//----- nvinfo : EIATTR_KPARAM_INFO
	.align		4
.L_7:
        /*0008*/ 	.byte	0x04, 0x17
        /*000a*/ 	.short	(.L_9 - .L_8)
.L_8:
        /*000c*/ 	.word	0x00000000
        /*0010*/ 	.short	0x0001
        /*0012*/ 	.short	0x0008
        /*0014*/ 	.byte	0x00, 0xf5, 0x21, 0x00


	//----- nvinfo : EIATTR_KPARAM_INFO
	.align		4
.L_9:
        /*0018*/ 	.byte	0x04, 0x17
        /*001a*/ 	.short	(.L_11 - .L_10)
.L_10:
        /*001c*/ 	.word	0x00000000
        /*0020*/ 	.short	0x0000
        /*0022*/ 	.short	0x0000
        /*0024*/ 	.byte	0x00, 0xf5, 0x21, 0x00


	//----- nvinfo : EIATTR_SPARSE_MMA_MASK
	.align		4
.L_11:
        /*0028*/ 	.byte	0x03, 0x50
        /*002a*/ 	.short	0x0000


	//----- nvinfo : EIATTR_MAXREG_COUNT
	.align		4
        /*002c*/ 	.byte	0x03, 0x1b
        /*002e*/ 	.short	0x00ff


	//----- nvinfo : EIATTR_MERCURY_ISA_VERSION
	.align		4
        /*0030*/ 	.byte	0x03, 0x5f
        /*0032*/ 	.short	0x0101


	//----- nvinfo : EIATTR_VRC_CTA_INIT_COUNT
	.align		4
        /*0034*/ 	.byte	0x02, 0x4a
	.zero		1
	.zero		1


	//----- nvinfo : EIATTR_EXIT_INSTR_OFFSETS
	.align		4
        /*0038*/ 	.byte	0x04, 0x1c
        /*003a*/ 	.short	(.L_13 - .L_12)


	//   ....[0]....
.L_12:
        /*003c*/ 	.word	0x00000040


	//   ....[1]....
        /*0040*/ 	.word	0x000015c0


	//   ....[2]....
        /*0044*/ 	.word	0x00001610


	//   ....[3]....
        /*0048*/ 	.word	0x00001660


	//   ....[4]....
        /*004c*/ 	.word	0x000016b0


	//----- nvinfo : EIATTR_CRS_STACK_SIZE
	.align		4
.L_13:
        /*0050*/ 	.byte	0x04, 0x1e
        /*0052*/ 	.short	(.L_15 - .L_14)
.L_14:
        /*0054*/ 	.word	0x00000000


	//----- nvinfo : EIATTR_CBANK_PARAM_SIZE
	.align		4
.L_15:
        /*0058*/ 	.byte	0x03, 0x19
        /*005a*/ 	.short	0x0010


	//----- nvinfo : EIATTR_PARAM_CBANK
	.align		4
        /*005c*/ 	.byte	0x04, 0x0a
        /*005e*/ 	.short	(.L_17 - .L_16)
	.align		4
.L_16:
        /*0060*/ 	.word	index@(.nv.constant0._Z18verifySudokuKernelPKiPb)
        /*0064*/ 	.short	0x0380
        /*0066*/ 	.short	0x0010


	//----- nvinfo : EIATTR_SW_WAR
	.align		4
.L_17:
        /*0068*/ 	.byte	0x04, 0x36
        /*006a*/ 	.short	(.L_19 - .L_18)
.L_18:
        /*006c*/ 	.word	0x00000008
.L_19:


//--------------------- .nv.callgraph             --------------------------
	.section	.nv.callgraph,"",@"SHT_CUDA_CALLGRAPH"
	.align	4
	.sectionentsize	8
	.align		4
        /*0000*/ 	.word	0x00000000
	.align		4
        /*0004*/ 	.word	0xffffffff
	.align		4
        /*0008*/ 	.word	0x00000000
	.align		4
        /*000c*/ 	.word	0xfffffffe
	.align		4
        /*0010*/ 	.word	0x00000000
	.align		4
        /*0014*/ 	.word	0xfffffffd
	.align		4
        /*0018*/ 	.word	0x00000000
	.align		4
        /*001c*/ 	.word	0xfffffffc


//--------------------- .text._Z18verifySudokuKernelPKiPb --------------------------
	.section	.text._Z18verifySudokuKernelPKiPb,"ax",@progbits
	.align	128
        .global         _Z18verifySudokuKernelPKiPb
        .type           _Z18verifySudokuKernelPKiPb,@function
        .size           _Z18verifySudokuKernelPKiPb,(.L_x_58 - _Z18verifySudokuKernelPKiPb)
        .other          _Z18verifySudokuKernelPKiPb,@"STO_CUDA_ENTRY STV_DEFAULT"
_Z18verifySudokuKernelPKiPb:
.text._Z18verifySudokuKernelPKiPb:
[----:B------:R-:W0:Y:S01]  /*0000*/  LDC R1, c[0x0][0x37c] ;  /* 0x0000df00ff017b82 */ /* 0x000e220000000800 */
[----:B------:R-:W1:Y:S01]  /*0010*/  S2R R5, SR_TID.X ;  /* 0x0000000000057919 */ /* 0x000e620000002100 */
[----:B0-----:R-:W-:Y:S01]  /*0020*/  VIADD R1, R1, 0xfffffff0 ;  /* 0xfffffff001017836 */ /* 0x001fe20000000000 */
[----:B-1----:R-:W-:-:S13]  /*0030*/  ISETP.GT.U32.AND P0, PT, R5, 0x8, PT ;  /* 0x000000080500780c */ /* 0x002fda0003f04070 */
[----:B------:R-:W-:Y:S05]  /*0040*/  @P0 EXIT ;  /* 0x000000000000094d */ /* 0x000fea0003800000 */
[----:B------:R-:W0:Y:S01]  /*0050*/  LDC.64 R2, c[0x0][0x380] ;  /* 0x0000e000ff027b82 */ /* 0x000e220000000a00 */
[----:B------:R-:W1:Y:S01]  /*0060*/  LDCU.64 UR4, c[0x0][0x358] ;  /* 0x00006b00ff0477ac */ /* 0x000e620008000a00 */
[----:B------:R-:W-:-:S04]  /*0070*/  IMAD R7, R5, 0x9, RZ ;  /* 0x0000000905077824 */ /* 0x000fc800078e02ff */
[----:B0-----:R-:W-:-:S05]  /*0080*/  IMAD.WIDE.U32 R6, R7, 0x4, R2 ;  /* 0x0000000407067825 */ /* 0x001fca00078e0002 */
[----:B-1----:R-:W2:Y:S01]  /*0090*/  LDG.E R0, desc[UR4][R6.64] ;  /* 0x0000000406007981 */ /* 0x002ea2000c1e1900 */
[----:B------:R-:W-:Y:S03]  /*00a0*/  BSSY.RECONVERGENT B0, `(.L_x_0) ;  /* 0x0000012000007945 */ /* 0x000fe60003800200 */
[----:B------:R0:W-:Y:S04]  /*00b0*/  STL.U8 [R1], RZ ;  /* 0x000000ff01007387 */ /* 0x0001e80000100000 */
[----:B------:R0:W-:Y:S04]  /*00c0*/  STL.U8 [R1+0x1], RZ ;  /* 0x000001ff01007387 */ /* 0x0001e80000100000 */
[----:B------:R0:W-:Y:S04]  /*00d0*/  STL.U8 [R1+0x2], RZ ;  /* 0x000002ff01007387 */ /* 0x0001e80000100000 */
[----:B------:R0:W-:Y:S04]  /*00e0*/  STL.U8 [R1+0x3], RZ ;  /* 0x000003ff01007387 */ /* 0x0001e80000100000 */
[----:B------:R0:W-:Y:S04]  /*00f0*/  STL.U8 [R1+0x4], RZ ;  /* 0x000004ff01007387 */ /* 0x0001e80000100000 */
[----:B------:R0:W-:Y:S04]  /*0100*/  STL.U8 [R1+0x5], RZ ;  /* 0x000005ff01007387 */ /* 0x0001e80000100000 */
[----:B------:R0:W-:Y:S04]  /*0110*/  STL.U8 [R1+0x6], RZ ;  /* 0x000006ff01007387 */ /* 0x0001e80000100000 */
[----:B------:R0:W-:Y:S04]  /*0120*/  STL.U8 [R1+0x7], RZ ;  /* 0x000007ff01007387 */ /* 0x0001e80000100000 */
[----:B------:R0:W-:Y:S01]  /*0130*/  STL.U8 [R1+0x8], RZ ;  /* 0x000008ff01007387 */ /* 0x0001e20000100000 */
[----:B--2---:R-:W-:-:S13]  /*0140*/  ISETP.NE.AND P0, PT, R0, RZ, PT ;  /* 0x000000ff0000720c */ /* 0x004fda0003f05270 */
[----:B0-----:R-:W-:Y:S05]  /*0150*/  @!P0 BRA `(.L_x_1) ;  /* 0x0000000000188947 */ /* 0x001fea0003800000 */
[----:B------:R-:W-:-:S05]  /*0160*/  IMAD.IADD R0, R1, 0x1, R0 ;  /* 0x0000000101007824 */ /* 0x000fca00078e0200 */
[----:B------:R-:W2:Y:S02]  /*0170*/  LDL.U8 R4, [R0+-0x1] ;  /* 0xffffff0000047983 */ /* 0x000ea40000100000 */
[----:B--2---:R-:W-:-:S13]  /*0180*/  ISETP.NE.AND P0, PT, R4, RZ, PT ;  /* 0x000000ff0400720c */ /* 0x004fda0003f05270 */
[----:B------:R-:W-:Y:S05]  /*0190*/  @P0 BRA `(.L_x_2) ;  /* 0x0000001400340947 */ /* 0x000fea0003800000 */
[----:B------:R-:W-:-:S05]  /*01a0*/  IMAD.MOV.U32 R4, RZ, RZ, 0x1 ;  /* 0x00000001ff047424 */ /* 0x000fca00078e00ff */
[----:B------:R0:W-:Y:S02]  /*01b0*/  STL.U8 [R0+-0x1], R4 ;  /* 0xffffff0400007387 */ /* 0x0001e40000100000 */
.L_x_1:
[----:B------:R-:W-:Y:S05]  /*01c0*/  BSYNC.RECONVERGENT B0 ;  /* 0x0000000000007941 */ /* 0x000fea0003800200 */
.L_x_0:
[----:B0-----:R-:W2:Y:S01]  /*01d0*/  LDG.E R0, desc[UR4][R6.64+0x4] ;  /* 0x0000040406007981 */ /* 0x001ea2000c1e1900 */
[----:B------:R-:W-:Y:S01]  /*01e0*/  BSSY.RECONVERGENT B1, `(.L_x_3) ;  /* 0x0000009000017945 */ /* 0x000fe20003800200 */
[----:B--2---:R-:W-:-:S13]  /*01f0*/  ISETP.NE.AND P0, PT, R0, RZ, PT ;  /* 0x000000ff0000720c */ /* 0x004fda0003f05270 */
[----:B------:R-:W-:Y:S05]  /*0200*/  @!P0 BRA `(.L_x_4) ;  /* 0x0000000000188947 */ /* 0x000fea0003800000 */
[----:B------:R-:W-:-:S05]  /*0210*/  IMAD.IADD R0, R1, 0x1, R0 ;  /* 0x0000000101007824 */ /* 0x000fca00078e0200 */
[----:B------:R-:W2:Y:S02]  /*0220*/  LDL.U8 R4, [R0+-0x1] ;  /* 0xffffff0000047983 */ /* 0x000ea40000100000 */
[----:B--2---:R-:W-:-:S13]  /*0230*/  ISETP.NE.AND P0, PT, R4, RZ, PT ;  /* 0x000000ff0400720c */ /* 0x004fda0003f05270 */
[----:B------:R-:W-:Y:S05]  /*0240*/  @P0 BRA `(.L_x_2) ;  /* 0x0000001400080947 */ /* 0x000fea0003800000 */
[----:B------:R-:W-:-:S05]  /*0250*/  IMAD.MOV.U32 R4, RZ, RZ, 0x1 ;  /* 0x00000001ff047424 */ /* 0x000fca00078e00ff */
[----:B------:R0:W-:Y:S02]  /*0260*/  STL.U8 [R0+-0x1], R4 ;  /* 0xffffff0400007387 */ /* 0x0001e40000100000 */
.L_x_4:
[----:B------:R-:W-:Y:S05]  /*0270*/  BSYNC.RECONVERGENT B1 ;  /* 0x0000000000017941 */ /* 0x000fea0003800200 */
.L_x_3:
        /* <DEDUP_REMOVED lines=10> */
.L_x_6:
[----:B------:R-:W-:Y:S05]  /*0320*/  BSYNC.RECONVERGENT B2 ;  /* 0x0000000000027941 */ /* 0x000fea0003800200 */
.L_x_5:
        /* <DEDUP_REMOVED lines=10> */
.L_x_8:
[----:B------:R-:W-:Y:S05]  /*03d0*/  BSYNC.RECONVERGENT B3 ;  /* 0x0000000000037941 */ /* 0x000fea0003800200 */
.L_x_7:
        /* <DEDUP_REMOVED lines=10> */
.L_x_10:
[----:B------:R-:W-:Y:S05]  /*0480*/  BSYNC.RECONVERGENT B4 ;  /* 0x0000000000047941 */ /* 0x000fea0003800200 */
.L_x_9:
        /* <DEDUP_REMOVED lines=10> */
.L_x_12:
[----:B------:R-:W-:Y:S05]  /*0530*/  BSYNC.RECONVERGENT B5 ;  /* 0x0000000000057941 */ /* 0x000fea0003800200 */
.L_x_11:
        /* <DEDUP_REMOVED lines=10> */
.L_x_14:
[----:B------:R-:W-:Y:S05]  /*05e0*/  BSYNC.RECONVERGENT B6 ;  /* 0x0000000000067941 */ /* 0x000fea0003800200 */
.L_x_13:
        /* <DEDUP_REMOVED lines=10> */
.L_x_16:
[----:B------:R-:W-:Y:S05]  /*0690*/  BSYNC.RECONVERGENT B7 ;  /* 0x0000000000077941 */ /* 0x000fea0003800200 */
.L_x_15:
[----:B0-----:R-:W2:Y:S01]  /*06a0*/  LDG.E R0, desc[UR4][R6.64+0x20] ;  /* 0x0000200406007981 */ /* 0x001ea2000c1e1900 */
[----:B------:R-:W-:Y:S01]  /*06b0*/  BSSY.RECONVERGENT B8, `(.L_x_17) ;  /* 0x0000007000087945 */ /* 0x000fe20003800200 */
[----:B--2---:R-:W-:-:S13]  /*06c0*/  ISETP.NE.AND P0, PT, R0, RZ, PT ;  /* 0x000000ff0000720c */ /* 0x004fda0003f05270 */
[----:B------:R-:W-:Y:S05]  /*06d0*/  @!P0 BRA `(.L_x_18) ;  /* 0x0000000000108947 */ /* 0x000fea0003800000 */
[----:B------:R-:W-:-:S06]  /*06e0*/  IMAD.IADD R0, R1, 0x1, R0 ;  /* 0x0000000101007824 */ /* 0x000fcc00078e0200 */
[----:B------:R-:W2:Y:S02]  /*06f0*/  LDL.U8 R0, [R0+-0x1] ;  /* 0xffffff0000007983 */ /* 0x000ea40000100000 */
[----:B--2---:R-:W-:-:S13]  /*0700*/  ISETP.NE.AND P0, PT, R0, RZ, PT ;  /* 0x000000ff0000720c */ /* 0x004fda0003f05270 */
[----:B------:R-:W-:Y:S05]  /*0710*/  @P0 BRA `(.L_x_2) ;  /* 0x0000000c00d40947 */ /* 0x000fea0003800000 */
.L_x_18:
[----:B------:R-:W-:Y:S05]  /*0720*/  BSYNC.RECONVERGENT B8 ;  /* 0x0000000000087941 */ /* 0x000fea0003800200 */
.L_x_17:
[----:B------:R-:W-:-:S05]  /*0730*/  IMAD.WIDE.U32 R6, R5, 0x4, R2 ;  /* 0x0000000405067825 */ /* 0x000fca00078e0002 */
[----:B------:R-:W2:Y:S01]  /*0740*/  LDG.E R0, desc[UR4][R6.64] ;  /* 0x0000000406007981 */ /* 0x000ea2000c1e1900 */
        /* <DEDUP_REMOVED lines=18> */
.L_x_20:
[----:B------:R-:W-:Y:S05]  /*0870*/  BSYNC.RECONVERGENT B0 ;  /* 0x0000000000007941 */ /* 0x000fea0003800200 */
.L_x_19:
        /* <DEDUP_REMOVED lines=10> */
.L_x_23:
[----:B------:R-:W-:Y:S05]  /*0920*/  BSYNC.RECONVERGENT B1 ;  /* 0x0000000000017941 */ /* 0x000fea0003800200 */
.L_x_22:
        /* <DEDUP_REMOVED lines=10> */
.L_x_25:
[----:B------:R-:W-:Y:S05]  /*09d0*/  BSYNC.RECONVERGENT B2 ;  /* 0x0000000000027941 */ /* 0x000fea0003800200 */
.L_x_24:
        /* <DEDUP_REMOVED lines=10> */
.L_x_27:
[----:B------:R-:W-:Y:S05]  /*0a80*/  BSYNC.RECONVERGENT B3 ;  /* 0x0000000000037941 */ /* 0x000fea0003800200 */
.L_x_26:
        /* <DEDUP_REMOVED lines=10> */
.L_x_29:
[----:B------:R-:W-:Y:S05]  /*0b30*/  BSYNC.RECONVERGENT B4 ;  /* 0x0000000000047941 */ /* 0x000fea0003800200 */
.L_x_28:
        /* <DEDUP_REMOVED lines=10> */
.L_x_31:
[----:B------:R-:W-:Y:S05]  /*0be0*/  BSYNC.RECONVERGENT B5 ;  /* 0x0000000000057941 */ /* 0x000fea0003800200 */
.L_x_30:
[----:B0-----:R-:W2:Y:S01]  /*0bf0*/  LDG.E R0, desc[UR4][R6.64+0xd8] ;  /* 0x0000d80406007981 */ /* 0x001ea2000c1e1900 */
[----:B------:R-:W-:Y:S01]  /*0c00*/  BSSY.RECONVERGENT B6, `(.L_x_32) ;  /* 0x0000009000067945 */ /* 0x000fe20003800200 */
[----:B--2---:R-:W-:-:S13]  /*0c10*/  ISETP.NE.AND P0, PT, R0, RZ, PT ;  /* 0x000000ff0000720c */ /* 0x004fda0003f05270 */
[----:B------:R-:W-:Y:S05]  /*0c20*/  @!P0 BRA `(.L_x_33) ;  /* 0x0000000000188947 */ /* 0x000fea0003800000 */
[----:B------:R-:W-:-:S05]  /*0c30*/  IADD3 R0, PT, PT, R1, R0, RZ ;  /* 0x0000000001007210 */ /* 0x000fca0007ffe0ff */
[----:B------:R-:W2:Y:S02]  /*0c40*/  LDL.U8 R4, [R0+-0x1] ;  /* 0xffffff0000047983 */ /* 0x000ea40000100000 */
[----:B--2---:R-:W-:-:S13]  /*0c50*/  ISETP.NE.AND P0, PT, R4, RZ, PT ;  /* 0x000000ff0400720c */ /* 0x004fda0003f05270 */
[----:B------:R-:W-:Y:S05]  /*0c60*/  @P0 BRA `(.L_x_21) ;  /* 0x00000008006c0947 */ /* 0x000fea0003800000 */
[----:B------:R-:W-:-:S05]  /*0c70*/  IMAD.MOV.U32 R4, RZ, RZ, 0x1 ;  /* 0x00000001ff047424 */ /* 0x000fca00078e00ff */
[----:B------:R0:W-:Y:S02]  /*0c80*/  STL.U8 [R0+-0x1], R4 ;  /* 0xffffff0400007387 */ /* 0x0001e40000100000 */
.L_x_33:
[----:B------:R-:W-:Y:S05]  /*0c90*/  BSYNC.RECONVERGENT B6 ;  /* 0x0000000000067941 */ /* 0x000fea0003800200 */
.L_x_32:
        /* <DEDUP_REMOVED lines=10> */
.L_x_35:
[----:B------:R-:W-:Y:S05]  /*0d40*/  BSYNC.RECONVERGENT B7 ;  /* 0x0000000000077941 */ /* 0x000fea0003800200 */
.L_x_34:
        /* <DEDUP_REMOVED lines=8> */
.L_x_37:
[----:B------:R-:W-:Y:S05]  /*0dd0*/  BSYNC.RECONVERGENT B8 ;  /* 0x0000000000087941 */ /* 0x000fea0003800200 */
.L_x_36:
[----:B------:R-:W-:-:S05]  /*0de0*/  PRMT R0, R5, 0x9910, RZ ;  /* 0x0000991005007816 */ /* 0x000fca00000000ff */
[----:B------:R-:W-:-:S05]  /*0df0*/  IMAD R0, R0, 0xab, RZ ;  /* 0x000000ab00007824 */ /* 0x000fca00078e02ff */
[----:B------:R-:W-:-:S04]  /*0e00*/  LOP3.LUT R0, R0, 0xffff, RZ, 0xc0, !PT ;  /* 0x0000ffff00007812 */ /* 0x000fc800078ec0ff */
[----:B------:R-:W-:-:S04]  /*0e10*/  SHF.R.U32.HI R0, RZ, 0x9, R0 ;  /* 0x00000009ff007819 */ /* 0x000fc80000011600 */
[----:B------:R-:W-:-:S05]  /*0e20*/  PRMT R0, R0, 0x9910, RZ ;  /* 0x0000991000007816 */ /* 0x000fca00000000ff */
[----:B------:R-:W-:-:S04]  /*0e30*/  IMAD R0, R0, 0x3, RZ ;  /* 0x0000000300007824 */ /* 0x000fc800078e02ff */
[----:B------:R-:W-:-:S05]  /*0e40*/  IMAD.MOV R0, RZ, RZ, -R0 ;  /* 0x000000ffff007224 */ /* 0x000fca00078e0a00 */
[----:B------:R-:W-:-:S05]  /*0e50*/  PRMT R0, R0, 0x7710, RZ ;  /* 0x0000771000007816 */ /* 0x000fca00000000ff */
[----:B------:R-:W-:-:S05]  /*0e60*/  IMAD.IADD R0, R0, 0x1, R5 ;  /* 0x0000000100007824 */ /* 0x000fca00078e0205 */
[C---:B------:R-:W-:Y:S02]  /*0e70*/  LOP3.LUT R4, R0.reuse, 0xff, RZ, 0xc0, !PT ;  /* 0x000000ff00047812 */ /* 0x040fe400078ec0ff */
[----:B------:R-:W-:-:S03]  /*0e80*/  LOP3.LUT R7, R0, 0xff, RZ, 0xc0, !PT ;  /* 0x000000ff00077812 */ /* 0x000fc600078ec0ff */
[----:B------:R-:W-:-:S04]  /*0e90*/  IMAD.IADD R4, R5, 0x1, -R4 ;  /* 0x0000000105047824 */ /* 0x000fc800078e0a04 */
[----:B------:R-:W-:-:S04]  /*0ea0*/  IMAD R7, R4, 0x3, R7 ;  /* 0x0000000304077824 */ /* 0x000fc800078e0207 */
[----:B------:R-:W-:-:S04]  /*0eb0*/  IMAD R7, R7, 0x3, RZ ;  /* 0x0000000307077824 */ /* 0x000fc800078e02ff */
        /* <DEDUP_REMOVED lines=20> */
.L_x_39:
[----:B------:R-:W-:Y:S05]  /*1000*/  BSYNC.RECONVERGENT B0 ;  /* 0x0000000000007941 */ /* 0x000fea0003800200 */
.L_x_38:
        /* <DEDUP_REMOVED lines=10> */
.L_x_42:
[----:B------:R-:W-:Y:S05]  /*10b0*/  BSYNC.RECONVERGENT B1 ;  /* 0x0000000000017941 */ /* 0x000fea0003800200 */
.L_x_41:
        /* <DEDUP_REMOVED lines=10> */
.L_x_44:
[----:B------:R-:W-:Y:S05]  /*1160*/  BSYNC.RECONVERGENT B2 ;  /* 0x0000000000027941 */ /* 0x000fea0003800200 */
.L_x_43:
        /* <DEDUP_REMOVED lines=10> */
.L_x_46:
[----:B------:R-:W-:Y:S05]  /*1210*/  BSYNC.RECONVERGENT B3 ;  /* 0x0000000000037941 */ /* 0x000fea0003800200 */
.L_x_45:
        /* <DEDUP_REMOVED lines=10> */
.L_x_48:
[----:B------:R-:W-:Y:S05]  /*12c0*/  BSYNC.RECONVERGENT B4 ;  /* 0x0000000000047941 */ /* 0x000fea0003800200 */
.L_x_47:
        /* <DEDUP_REMOVED lines=10> */
.L_x_50:
[----:B------:R-:W-:Y:S05]  /*1370*/  BSYNC.RECONVERGENT B5 ;  /* 0x0000000000057941 */ /* 0x000fea0003800200 */
.L_x_49:
        /* <DEDUP_REMOVED lines=10> */
.L_x_52:
[----:B------:R-:W-:Y:S05]  /*1420*/  BSYNC.RECONVERGENT B6 ;  /* 0x0000000000067941 */ /* 0x000fea0003800200 */
.L_x_51:
        /* <DEDUP_REMOVED lines=10> */
.L_x_54:
[----:B------:R-:W-:Y:S05]  /*14d0*/  BSYNC.RECONVERGENT B7 ;  /* 0x0000000000077941 */ /* 0x000fea0003800200 */
.L_x_53:
        /* <DEDUP_REMOVED lines=8> */
.L_x_56:
[----:B------:R-:W-:Y:S05]  /*1560*/  BSYNC.RECONVERGENT B8 ;  /* 0x0000000000087941 */ /* 0x000fea0003800200 */
.L_x_55:
[----:B------:R-:W0:Y:S01]  /*1570*/  LDCU.64 UR6, c[0x0][0x388] ;  /* 0x00007100ff0677ac */ /* 0x000e220008000a00 */
[----:B------:R-:W-:Y:S01]  /*1580*/  IMAD.MOV.U32 R0, RZ, RZ, 0x1 ;  /* 0x00000001ff007424 */ /* 0x000fe200078e00ff */
[----:B0-----:R-:W-:-:S05]  /*1590*/  IADD3 R2, P0, PT, R5, UR6, RZ ;  /* 0x0000000605027c10 */ /* 0x001fca000ff1e0ff */
[----:B------:R-:W-:-:S05]  /*15a0*/  IMAD.X R3, RZ, RZ, UR7, P0 ;  /* 0x00000007ff037e24 */ /* 0x000fca00080e06ff */
[----:B------:R-:W-:Y:S01]  /*15b0*/  STG.E.U8 desc[UR4][R2.64], R0 ;  /* 0x0000000002007986 */ /* 0x000fe2000c101104 */
[----:B------:R-:W-:Y:S05]  /*15c0*/  EXIT ;  /* 0x000000000000794d */ /* 0x000fea0003800000 */
.L_x_40:
[----:B------:R-:W0:Y:S02]  /*15d0*/  LDCU.64 UR6, c[0x0][0x388] ;  /* 0x00007100ff0677ac */ /* 0x000e240008000a00 */
[----:B0-----:R-:W-:-:S05]  /*15e0*/  IADD3 R2, P0, PT, R5, UR6, RZ ;  /* 0x0000000605027c10 */ /* 0x001fca000ff1e0ff */
[----:B------:R-:W-:-:S05]  /*15f0*/  IMAD.X R3, RZ, RZ, UR7, P0 ;  /* 0x00000007ff037e24 */ /* 0x000fca00080e06ff */
[----:B------:R-:W-:Y:S01]  /*1600*/  STG.E.U8 desc[UR4][R2.64], RZ ;  /* 0x000000ff02007986 */ /* 0x000fe2000c101104 */
[----:B------:R-:W-:Y:S05]  /*1610*/  EXIT ;  /* 0x000000000000794d */ /* 0x000fea0003800000 */
.L_x_21:
[----:B------:R-:W0:Y:S02]  /*1620*/  LDCU.64 UR6, c[0x0][0x388] ;  /* 0x00007100ff0677ac */ /* 0x000e240008000a00 */
[----:B0-----:R-:W-:-:S05]  /*1630*/  IADD3 R2, P0, PT, R5, UR6, RZ ;  /* 0x0000000605027c10 */ /* 0x001fca000ff1e0ff */
[----:B------:R-:W-:-:S05]  /*1640*/  IMAD.X R3, RZ, RZ, UR7, P0 ;  /* 0x00000007ff037e24 */ /* 0x000fca00080e06ff */
[----:B------:R-:W-:Y:S01]  /*1650*/  STG.E.U8 desc[UR4][R2.64], RZ ;  /* 0x000000ff02007986 */ /* 0x000fe2000c101104 */
[----:B------:R-:W-:Y:S05]  /*1660*/  EXIT ;  /* 0x000000000000794d */ /* 0x000fea0003800000 */
.L_x_2:
[----:B------:R-:W0:Y:S02]  /*1670*/  LDCU.64 UR6, c[0x0][0x388] ;  /* 0x00007100ff0677ac */ /* 0x000e240008000a00 */
[----:B0-----:R-:W-:-:S05]  /*1680*/  IADD3 R2, P0, PT, R5, UR6, RZ ;  /* 0x0000000605027c10 */ /* 0x001fca000ff1e0ff */
[----:B------:R-:W-:-:S05]  /*1690*/  IMAD.X R3, RZ, RZ, UR7, P0 ;  /* 0x00000007ff037e24 */ /* 0x000fca00080e06ff */
[----:B------:R-:W-:Y:S01]  /*16a0*/  STG.E.U8 desc[UR4][R2.64], RZ ;  /* 0x000000ff02007986 */ /* 0x000fe2000c101104 */
[----:B------:R-:W-:Y:S05]  /*16b0*/  EXIT ;  /* 0x000000000000794d */ /* 0x000fea0003800000 */
.L_x_57:
[----:B------:R-:W-:-:S00]  /*16c0*/  BRA `(.L_x_57) ;  /* 0xfffffffc00fc7947 */ /* 0x000fc0000383ffff */
[----:B------:R-:W-:-:S00]  /*16d0*/  NOP ;  /* 0x0000000000007918 */ /* 0x000fc00000000000 */
        /* <DEDUP_REMOVED lines=10> */
.L_x_58:


//--------------------- .nv.shared.reserved.0     --------------------------
	.section	.nv.shared.reserved.0,"aw",@nobits
	.weak		__nv_reservedSMEM_offset_0_alias
	.size		__nv_reservedSMEM_offset_0_alias, 0, 64
	.other		__nv_reservedSMEM_offset_0_alias,@"STO_CUDA_RESERVED_SHARED STV_DEFAULT"
__nv_reservedSMEM_offset_0_alias:
	.zero		0
	.zero		64


//--------------------- .nv.constant0._Z18verifySudokuKernelPKiPb --------------------------
	.section	.nv.constant0._Z18verifySudokuKernelPKiPb,"a",@progbits
	.sectionflags	@""
	.align	4
.nv.constant0._Z18verifySudokuKernelPKiPb:
	.zero		912


//--------------------- SYMBOLS --------------------------

	.type		.nv.reservedSmem.offset0,@object
	.size		.nv.reservedSmem.offset0,0x4
